//
// Generated by NVIDIA NVVM Compiler
//
// Compiler Build ID: CL-36424714
// Cuda compilation tools, release 13.0, V13.0.88
// Based on NVVM 20.0.0
//

.version 9.0
.target sm_100
.address_size 64

	// .globl	_Z20onesComplementKernelPcS_ii

.visible .entry _Z20onesComplementKernelPcS_ii(
	.param .u64 .ptr .align 1 _Z20onesComplementKernelPcS_ii_param_0,
	.param .u64 .ptr .align 1 _Z20onesComplementKernelPcS_ii_param_1,
	.param .u32 _Z20onesComplementKernelPcS_ii_param_2,
	.param .u32 _Z20onesComplementKernelPcS_ii_param_3
)
{
	.reg .pred 	%p<7>;
	.reg .b16 	%rs<8>;
	.reg .b32 	%r<13>;
	.reg .b64 	%rd<11>;

	ld.param.u64 	%rd3, [_Z20onesComplementKernelPcS_ii_param_0];
	ld.param.u64 	%rd4, [_Z20onesComplementKernelPcS_ii_param_1];
	ld.param.u32 	%r7, [_Z20onesComplementKernelPcS_ii_param_2];
	ld.param.u32 	%r6, [_Z20onesComplementKernelPcS_ii_param_3];
	cvta.to.global.u64 	%rd1, %rd4;
	mov.u32 	%r8, %ctaid.x;
	mov.u32 	%r9, %ntid.x;
	mov.u32 	%r10, %tid.x;
	mad.lo.s32 	%r1, %r8, %r9, %r10;
	setp.ge.s32 	%p1, %r1, %r7;
	@%p1 bra 	$L__BB0_10;
	setp.lt.s32 	%p2, %r6, 1;
	@%p2 bra 	$L__BB0_10;
	cvta.to.global.u64 	%rd2, %rd3;
	mul.lo.s32 	%r2, %r6, %r1;
	mov.b32 	%r12, 0;
$L__BB0_3:
	add.s32 	%r4, %r12, %r2;
	cvt.s64.s32 	%rd5, %r4;
	add.s64 	%rd6, %rd2, %rd5;
	ld.global.u8 	%rs4, [%rd6];
	mov.b16 	%rs7, 49;
	setp.eq.s16 	%p3, %rs4, 48;
	@%p3 bra 	$L__BB0_9;
	setp.eq.s16 	%p4, %rs4, 49;
	@%p4 bra 	$L__BB0_7;
	setp.ne.s16 	%p5, %rs4, 0;
	@%p5 bra 	$L__BB0_8;
	add.s64 	%rd8, %rd1, %rd5;
	mov.b16 	%rs6, 0;
	st.global.u8 	[%rd8], %rs6;
	bra.uni 	$L__BB0_10;
$L__BB0_7:
	mov.b16 	%rs7, 48;
	bra.uni 	$L__BB0_9;
$L__BB0_8:
	mov.u16 	%rs7, %rs4;
$L__BB0_9:
	add.s64 	%rd10, %rd1, %rd5;
	st.global.u8 	[%rd10], %rs7;
	add.s32 	%r12, %r12, 1;
	setp.ne.s32 	%p6, %r12, %r6;
	@%p6 bra 	$L__BB0_3;
$L__BB0_10:
	ret;

}


// ===== COMPILED SASS (sm_100) =====

	.target	sm_100

	.elftype	@"ET_EXEC"


//--------------------- .note.nv.tkinfo           --------------------------
	.section	.note.nv.tkinfo,"",@"SHT_NOTE"
	.sectionflags	@"SHF_NOTE_NV_TKINFO"
	.tkinfo
        /*0018*/ 	.word	0x00000002
        /*0030*/ 	.string	""
        /*0030*/ 	.string	"ptxas"
        /*0030*/ 	.string	"Cuda compilation tools, release 13.0, V13.0.88"
        /*0030*/ 	.string	"Build cuda_13.0.r13.0/compiler.36424714_0"
        /*0030*/ 	.string	"-arch sm_100 -m 64 "



//--------------------- .note.nv.cuinfo           --------------------------
	.section	.note.nv.cuinfo,"",@"SHT_NOTE"
	.sectionflags	@"SHF_NOTE_NV_CUINFO"
        /*0018*/ 	.short	0x0002
        /*001a*/ 	.short	0x0064
        /*001c*/ 	.short	0x0082
	.zero		2


//--------------------- .nv.info                  --------------------------
	.section	.nv.info,"",@"SHT_CUDA_INFO"
	.align	4


	//----- nvinfo : EIATTR_REGCOUNT
	.align		4
        /*0000*/ 	.byte	0x04, 0x2f
        /*0002*/ 	.short	(.L_1 - .L_0)
	.align		4
.L_0:
        /*0004*/ 	.word	index@(_Z20onesComplementKernelPcS_ii)
        /*0008*/ 	.word	0x0000000a


	//----- nvinfo : EIATTR_FRAME_SIZE
	.align		4
.L_1:
        /*000c*/ 	.byte	0x04, 0x11
        /*000e*/ 	.short	(.L_3 - .L_2)
	.align		4
.L_2:
        /*0010*/ 	.word	index@(_Z20onesComplementKernelPcS_ii)
        /*0014*/ 	.word	0x00000000


	//----- nvinfo : EIATTR_MIN_STACK_SIZE
	.align		4
.L_3:
        /*0018*/ 	.byte	0x04, 0x12
        /*001a*/ 	.short	(.L_5 - .L_4)
	.align		4
.L_4:
        /*001c*/ 	.word	index@(_Z20onesComplementKernelPcS_ii)
        /*0020*/ 	.word	0x00000000
.L_5:


//--------------------- .nv.compat                --------------------------
	.section	.nv.compat,"",@"SHT_CUDA_COMPAT_INFO"
	.align	4
        /*0000*/ 	.byte	0x02, 0x09, 0x00, 0x00, 0x02, 0x02, 0x01, 0x00, 0x02, 0x05, 0x05, 0x00, 0x03, 0x07, 0x01, 0x01
        /*0010*/ 	.byte	0x02, 0x03, 0x00, 0x00, 0x02, 0x06, 0x01, 0x00, 0x04, 0x0b, 0x08, 0x00, 0x09, 0x00, 0x00, 0x00
        /*0020*/ 	.byte	0x00, 0x00, 0x00, 0x00


//--------------------- .nv.info._Z20onesComplementKernelPcS_ii --------------------------
	.section	.nv.info._Z20onesComplementKernelPcS_ii,"",@"SHT_CUDA_INFO"
	.sectionflags	@""
	.align	4


	//----- nvinfo : EIATTR_CUDA_API_VERSION
	.align		4
        /*0000*/ 	.byte	0x04, 0x37
        /*0002*/ 	.short	(.L_7 - .L_6)
.L_6:
        /*0004*/ 	.word	0x00000082


	//----- nvinfo : EIATTR_KPARAM_INFO
	.align		4
.L_7:
        /*0008*/ 	.byte	0x04, 0x17
        /*000a*/ 	.short	(.L_9 - .L_8)
.L_8:
        /*000c*/ 	.word	0x00000000
        /*0010*/ 	.short	0x0003
        /*0012*/ 	.short	0x0014
        /*0014*/ 	.byte	0x00, 0xf0, 0x11, 0x00


	//----- nvinfo : EIATTR_KPARAM_INFO
	.align		4
.L_9:
        /*0018*/ 	.byte	0x04, 0x17
        /*001a*/ 	.short	(.L_11 - .L_10)
.L_10:
        /*001c*/ 	.word	0x00000000
        /*0020*/ 	.short	0x0002
        /*0022*/ 	.short	0x0010
        /*0024*/ 	.byte	0x00, 0xf0, 0x11, 0x00


	//----- nvinfo : EIATTR_KPARAM_INFO
	.align		4
.L_11:
        /*0028*/ 	.byte	0x04, 0x17
        /*002a*/ 	.short	(.L_13 - .L_12)
.L_12:
        /*002c*/ 	.word	0x00000000
        /*0030*/ 	.short	0x0001
        /*0032*/ 	.short	0x0008
        /*0034*/ 	.byte	0x00, 0xf5, 0x21, 0x00


	//----- nvinfo : EIATTR_KPARAM_INFO
	.align		4
.L_13:
        /*0038*/ 	.byte	0x04, 0x17
        /*003a*/ 	.short	(.L_15 - .L_14)
.L_14:
        /*003c*/ 	.word	0x00000000
        /*0040*/ 	.short	0x0000
        /*0042*/ 	.short	0x0000
        /*0044*/ 	.byte	0x00, 0xf5, 0x21, 0x00


	//----- nvinfo : EIATTR_SPARSE_MMA_MASK
	.align		4
.L_15:
        /*0048*/ 	.byte	0x03, 0x50
        /*004a*/ 	.short	0x0000


	//----- nvinfo : EIATTR_MAXREG_COUNT
	.align		4
        /*004c*/ 	.byte	0x03, 0x1b
        /*004e*/ 	.short	0x00ff


	//----- nvinfo : EIATTR_MERCURY_ISA_VERSION
	.align		4
        /*0050*/ 	.byte	0x03, 0x5f
        /*0052*/ 	.short	0x0101


	//----- nvinfo : EIATTR_VRC_CTA_INIT_COUNT
	.align		4
        /*0054*/ 	.byte	0x02, 0x4a
	.zero		1
	.zero		1


	//----- nvinfo : EIATTR_EXIT_INSTR_OFFSETS
	.align		4
        /*0058*/ 	.byte	0x04, 0x1c
        /*005a*/ 	.short	(.L_17 - .L_16)


	//   ....[0]....
.L_16:
        /*005c*/ 	.word	0x00000070


	//   ....[1]....
        /*0060*/ 	.word	0x000000a0


	//   ....[2]....
        /*0064*/ 	.word	0x00000240


	//   ....[3]....
        /*0068*/ 	.word	0x000002b0


	//----- nvinfo : EIATTR_CRS_STACK_SIZE
	.align		4
.L_17:
        /*006c*/ 	.byte	0x04, 0x1e
        /*006e*/ 	.short	(.L_19 - .L_18)
.L_18:
        /*0070*/ 	.word	0x00000000


	//----- nvinfo : EIATTR_CBANK_PARAM_SIZE
	.align		4
.L_19:
        /*0074*/ 	.byte	0x03, 0x19
        /*0076*/ 	.short	0x0018


	//----- nvinfo : EIATTR_PARAM_CBANK
	.align		4
        /*0078*/ 	.byte	0x04, 0x0a
        /*007a*/ 	.short	(.L_21 - .L_20)
	.align		4
.L_20:
        /*007c*/ 	.word	index@(.nv.constant0._Z20onesComplementKernelPcS_ii)
        /*0080*/ 	.short	0x0380
        /*0082*/ 	.short	0x0018


	//----- nvinfo : EIATTR_SW_WAR
	.align		4
.L_21:
        /*0084*/ 	.byte	0x04, 0x36
        /*0086*/ 	.short	(.L_23 - .L_22)
.L_22:
        /*0088*/ 	.word	0x00000008
.L_23:


//--------------------- .nv.callgraph             --------------------------
	.section	.nv.callgraph,"",@"SHT_CUDA_CALLGRAPH"
	.align	4
	.sectionentsize	8
	.align		4
        /*0000*/ 	.word	0x00000000
	.align		4
        /*0004*/ 	.word	0xffffffff
	.align		4
        /*0008*/ 	.word	0x00000000
	.align		4
        /*000c*/ 	.word	0xfffffffe
	.align		4
        /*0010*/ 	.word	0x00000000
	.align		4
        /*0014*/ 	.word	0xfffffffd
	.align		4
        /*0018*/ 	.word	0x00000000
	.align		4
        /*001c*/ 	.word	0xfffffffc


//--------------------- .text._Z20onesComplementKernelPcS_ii --------------------------
	.section	.text._Z20onesComplementKernelPcS_ii,"ax",@progbits
	.align	128
        .global         _Z20onesComplementKernelPcS_ii
        .type           _Z20onesComplementKernelPcS_ii,@function
        .size           _Z20onesComplementKernelPcS_ii,(.L_x_5 - _Z20onesComplementKernelPcS_ii)
        .other          _Z20onesComplementKernelPcS_ii,@"STO_CUDA_ENTRY STV_DEFAULT"
_Z20onesComplementKernelPcS_ii:
.text._Z20onesComplementKernelPcS_ii:
[----:B------:R-:W-:Y:S01]  /*0000*/  LDC R1, c[0x0][0x37c] ;  /* 0x0000df00ff017b82 */ /* 0x000fe20000000800 */
[----:B------:R-:W0:Y:S07]  /*0010*/  S2R R3, SR_TID.X ;  /* 0x0000000000037919 */ /* 0x000e2e0000002100 */
[----:B------:R-:W0:Y:S01]  /*0020*/  S2UR UR4, SR_CTAID.X ;  /* 0x00000000000479c3 */ /* 0x000e220000002500 */
[----:B------:R-:W1:Y:S07]  /*0030*/  LDCU UR5, c[0x0][0x390] ;  /* 0x00007200ff0577ac */ /* 0x000e6e0008000800 */
[----:B------:R-:W0:Y:S02]  /*0040*/  LDC R0, c[0x0][0x360] ;  /* 0x0000d800ff007b82 */ /* 0x000e240000000800 */
[----:B0-----:R-:W-:-:S05]  /*0050*/  IMAD R0, R0, UR4, R3 ;  /* 0x0000000400007c24 */ /* 0x001fca000f8e0203 */
[----:B-1----:R-:W-:-:S13]  /*0060*/  ISETP.GE.AND P0, PT, R0, UR5, PT ;  /* 0x0000000500007c0c */ /* 0x002fda000bf06270 */
[----:B------:R-:W-:Y:S05]  /*0070*/  @P0 EXIT ;  /* 0x000000000000094d */ /* 0x000fea0003800000 */
[----:B------:R-:W0:Y:S02]  /*0080*/  LDC R2, c[0x0][0x394] ;  /* 0x0000e500ff027b82 */ /* 0x000e240000000800 */
[----:B0-----:R-:W-:-:S13]  /*0090*/  ISETP.GE.AND P0, PT, R2, 0x1, PT ;  /* 0x000000010200780c */ /* 0x001fda0003f06270 */
[----:B------:R-:W-:Y:S05]  /*00a0*/  @!P0 EXIT ;  /* 0x000000000000894d */ /* 0x000fea0003800000 */
[----:B------:R-:W-:Y:S01]  /*00b0*/  IMAD.MOV.U32 R5, RZ, RZ, RZ ;  /* 0x000000ffff057224 */ /* 0x000fe200078e00ff */
[----:B------:R-:W0:Y:S01]  /*00c0*/  LDCU.64 UR4, c[0x0][0x358] ;  /* 0x00006b00ff0477ac */ /* 0x000e220008000a00 */
[----:B------:R-:W1:Y:S01]  /*00d0*/  LDCU UR10, c[0x0][0x394] ;  /* 0x00007280ff0a77ac */ /* 0x000e620008000800 */
[----:B------:R-:W2:Y:S01]  /*00e0*/  LDCU.64 UR12, c[0x0][0x388] ;  /* 0x00007100ff0c77ac */ /* 0x000ea20008000a00 */
[----:B------:R-:W3:Y:S03]  /*00f0*/  LDCU.64 UR6, c[0x0][0x380] ;  /* 0x00007000ff0677ac */ /* 0x000ee60008000a00 */
.L_x_3:
[----:B-1----:R-:W-:-:S05]  /*0100*/  IMAD R6, R0, UR10, R5 ;  /* 0x0000000a00067c24 */ /* 0x002fca000f8e0205 */
[----:B------:R-:W-:Y:S02]  /*0110*/  SHF.R.S32.HI R7, RZ, 0x1f, R6 ;  /* 0x0000001fff077819 */ /* 0x000fe40000011406 */
[----:B---34-:R-:W-:-:S04]  /*0120*/  IADD3 R2, P0, PT, R6, UR6, RZ ;  /* 0x0000000606027c10 */ /* 0x018fc8000ff1e0ff */
[----:B------:R-:W-:-:S05]  /*0130*/  IADD3.X R3, PT, PT, R7, UR7, RZ, P0, !PT ;  /* 0x0000000707037c10 */ /* 0x000fca00087fe4ff */
[----:B0-----:R-:W3:Y:S01]  /*0140*/  LDG.E.U8 R2, desc[UR4][R2.64] ;  /* 0x0000000402027981 */ /* 0x001ee2000c1e1100 */
[----:B------:R-:W-:Y:S01]  /*0150*/  VIADD R5, R5, 0x1 ;  /* 0x0000000105057836 */ /* 0x000fe20000000000 */
[----:B------:R-:W-:Y:S01]  /*0160*/  BSSY.RECONVERGENT B0, `(.L_x_0) ;  /* 0x0000010000007945 */ /* 0x000fe20003800200 */
[----:B------:R-:W-:-:S03]  /*0170*/  IMAD.MOV.U32 R4, RZ, RZ, 0x31 ;  /* 0x00000031ff047424 */ /* 0x000fc600078e00ff */
[----:B------:R-:W-:Y:S02]  /*0180*/  ISETP.NE.AND P0, PT, R5, UR10, PT ;  /* 0x0000000a05007c0c */ /* 0x000fe4000bf05270 */
[----:B---3--:R-:W-:-:S13]  /*0190*/  ISETP.NE.AND P1, PT, R2, 0x30, PT ;  /* 0x000000300200780c */ /* 0x008fda0003f25270 */
[----:B------:R-:W-:Y:S05]  /*01a0*/  @!P1 BRA `(.L_x_1) ;  /* 0x00000000002c9947 */ /* 0x000fea0003800000 */
[----:B------:R-:W-:-:S13]  /*01b0*/  ISETP.NE.AND P1, PT, R2, 0x31, PT ;  /* 0x000000310200780c */ /* 0x000fda0003f25270 */
[----:B------:R-:W-:Y:S05]  /*01c0*/  @!P1 BRA `(.L_x_2) ;  /* 0x0000000000209947 */ /* 0x000fea0003800000 */
[----:B------:R-:W-:-:S13]  /*01d0*/  ISETP.NE.AND P1, PT, R2, RZ, PT ;  /* 0x000000ff0200720c */ /* 0x000fda0003f25270 */
[----:B------:R-:W-:Y:S01]  /*01e0*/  @P1 PRMT R4, R2, 0x7610, R4 ;  /* 0x0000761002041816 */ /* 0x000fe20000000004 */
[----:B------:R-:W-:Y:S06]  /*01f0*/  @P1 BRA `(.L_x_1) ;  /* 0x0000000000181947 */ /* 0x000fec0003800000 */
[----:B------:R-:W0:Y:S02]  /*0200*/  LDCU.64 UR8, c[0x0][0x388] ;  /* 0x00007100ff0877ac */ /* 0x000e240008000a00 */
[----:B0-----:R-:W-:-:S04]  /*0210*/  IADD3 R2, P0, PT, R6, UR8, RZ ;  /* 0x0000000806027c10 */ /* 0x001fc8000ff1e0ff */
[----:B------:R-:W-:-:S05]  /*0220*/  IADD3.X R3, PT, PT, R7, UR9, RZ, P0, !PT ;  /* 0x0000000907037c10 */ /* 0x000fca00087fe4ff */
[----:B------:R-:W-:Y:S01]  /*0230*/  STG.E.U8 desc[UR4][R2.64], RZ ;  /* 0x000000ff02007986 */ /* 0x000fe2000c101104 */
[----:B--2---:R-:W-:Y:S05]  /*0240*/  EXIT ;  /* 0x000000000000794d */ /* 0x004fea0003800000 */
.L_x_2:
[----:B------:R-:W-:-:S07]  /*0250*/  IMAD.MOV.U32 R4, RZ, RZ, 0x30 ;  /* 0x00000030ff047424 */ /* 0x000fce00078e00ff */
.L_x_1:
[----:B--2---:R-:W-:Y:S05]  /*0260*/  BSYNC.RECONVERGENT B0 ;  /* 0x0000000000007941 */ /* 0x004fea0003800200 */
.L_x_0:
[----:B------:R-:W-:-:S04]  /*0270*/  IADD3 R2, P1, PT, R6, UR12, RZ ;  /* 0x0000000c06027c10 */ /* 0x000fc8000ff3e0ff */
[----:B------:R-:W-:-:S05]  /*0280*/  IADD3.X R3, PT, PT, R7, UR13, RZ, P1, !PT ;  /* 0x0000000d07037c10 */ /* 0x000fca0008ffe4ff */
[----:B------:R4:W-:Y:S01]  /*0290*/  STG.E.U8 desc[UR4][R2.64], R4 ;  /* 0x0000000402007986 */ /* 0x0009e2000c101104 */
[----:B------:R-:W-:Y:S05]  /*02a0*/  @P0 BRA `(.L_x_3) ;  /* 0xfffffffc00940947 */ /* 0x000fea000383ffff */
[----:B------:R-:W-:Y:S05]  /*02b0*/  EXIT ;  /* 0x000000000000794d */ /* 0x000fea0003800000 */
.L_x_4:
[----:B------:R-:W-:-:S00]  /*02c0*/  BRA `(.L_x_4) ;  /* 0xfffffffc00fc7947 */ /* 0x000fc0000383ffff */
[----:B------:R-:W-:-:S00]  /*02d0*/  NOP ;  /* 0x0000000000007918 */ /* 0x000fc00000000000 */
        /* <DEDUP_REMOVED lines=10> */
.L_x_5:


//--------------------- .nv.shared.reserved.0     --------------------------
	.section	.nv.shared.reserved.0,"aw",@nobits
	.weak		__nv_reservedSMEM_offset_0_alias
	.size		__nv_reservedSMEM_offset_0_alias, 0, 64
	.other		__nv_reservedSMEM_offset_0_alias,@"STO_CUDA_RESERVED_SHARED STV_DEFAULT"
__nv_reservedSMEM_offset_0_alias:
	.zero		0
	.zero		64


//--------------------- .nv.constant0._Z20onesComplementKernelPcS_ii --------------------------
	.section	.nv.constant0._Z20onesComplementKernelPcS_ii,"a",@progbits
	.sectionflags	@""
	.align	4
.nv.constant0._Z20onesComplementKernelPcS_ii:
	.zero		920


//--------------------- SYMBOLS --------------------------

	.type		.nv.reservedSmem.offset0,@object
	.size		.nv.reservedSmem.offset0,0x4
